	.headerflags	@"EF_CUDA_TEXMODE_UNIFIED EF_CUDA_64BIT_ADDRESS EF_CUDA_ACCELERATORS EF_CUDA_SM90 EF_CUDA_VIRTUAL_SM(EF_CUDA_SM90)"
	.elftype	@"ET_EXEC"


//--------------------- .nv.info                  --------------------------
	.section	.nv.info,"",@"SHT_CUDA_INFO"
	.align	4


	//----- nvinfo : EIATTR_REGCOUNT
	.align		4
        /*0000*/ 	.byte	0x04, 0x2f
        /*0002*/ 	.short	(.L_1 - .L_0)
	.align		4
.L_0:
        /*0004*/ 	.word	index@(triton_poi_fused_view_4)
        /*0008*/ 	.word	0x0000000c


	//----- nvinfo : EIATTR_MIN_STACK_SIZE
	.align		4
.L_1:
        /*000c*/ 	.byte	0x04, 0x12
        /*000e*/ 	.short	(.L_3 - .L_2)
	.align		4
.L_2:
        /*0010*/ 	.word	index@(triton_poi_fused_view_4)
        /*0014*/ 	.word	0x00000000


	//----- nvinfo : EIATTR_FRAME_SIZE
	.align		4
.L_3:
        /*0018*/ 	.byte	0x04, 0x11
        /*001a*/ 	.short	(.L_5 - .L_4)
	.align		4
.L_4:
        /*001c*/ 	.word	index@(triton_poi_fused_view_4)
        /*0020*/ 	.word	0x00000000


	//----- nvinfo : EIATTR_MIN_STACK_SIZE
	.align		4
.L_5:
        /*0024*/ 	.byte	0x04, 0x12
        /*0026*/ 	.short	(.L_7 - .L_6)
	.align		4
.L_6:
        /*0028*/ 	.word	index@(triton_poi_fused_view_4)
        /*002c*/ 	.word	0x00000000
.L_7:


//--------------------- .nv.info.triton_poi_fused_view_4 --------------------------
	.section	.nv.info.triton_poi_fused_view_4,"",@"SHT_CUDA_INFO"
	.sectionflags	@""
	.align	4


	//----- nvinfo : EIATTR_CUDA_API_VERSION
	.align		4
        /*0000*/ 	.byte	0x04, 0x37
        /*0002*/ 	.short	(.L_9 - .L_8)
.L_8:
        /*0004*/ 	.word	0x0000007c


	//----- nvinfo : EIATTR_KPARAM_INFO
	.align		4
.L_9:
        /*0008*/ 	.byte	0x04, 0x17
        /*000a*/ 	.short	(.L_11 - .L_10)
.L_10:
        /*000c*/ 	.word	0x00000000
        /*0010*/ 	.short	0x0002
        /*0012*/ 	.short	0x0010
        /*0014*/ 	.byte	0x00, 0xf0, 0x11, 0x00


	//----- nvinfo : EIATTR_KPARAM_INFO
	.align		4
.L_11:
        /*0018*/ 	.byte	0x04, 0x17
        /*001a*/ 	.short	(.L_13 - .L_12)
.L_12:
        /*001c*/ 	.word	0x00000000
        /*0020*/ 	.short	0x0001
        /*0022*/ 	.short	0x0008
        /*0024*/ 	.byte	0x00, 0xf4, 0x21, 0x00


	//----- nvinfo : EIATTR_KPARAM_INFO
	.align		4
.L_13:
        /*0028*/ 	.byte	0x04, 0x17
        /*002a*/ 	.short	(.L_15 - .L_14)
.L_14:
        /*002c*/ 	.word	0x00000000
        /*0030*/ 	.short	0x0000
        /*0032*/ 	.short	0x0000
        /*0034*/ 	.byte	0x00, 0xf4, 0x21, 0x00


	//----- nvinfo : EIATTR_SPARSE_MMA_MASK
	.align		4
.L_15:
        /*0038*/ 	.byte	0x03, 0x50
        /*003a*/ 	.short	0x0000


	//----- nvinfo : EIATTR_MAXREG_COUNT
	.align		4
        /*003c*/ 	.byte	0x03, 0x1b
        /*003e*/ 	.short	0x00ff


	//----- nvinfo : EIATTR_EXIT_INSTR_OFFSETS
	.align		4
        /*0040*/ 	.byte	0x04, 0x1c
        /*0042*/ 	.short	(.L_17 - .L_16)


	//   ....[0]....
.L_16:
        /*0044*/ 	.word	0x00000110


	//   ....[1]....
        /*0048*/ 	.word	0x00000130


	//----- nvinfo : EIATTR_REQNTID
	.align		4
.L_17:
        /*004c*/ 	.byte	0x04, 0x10
        /*004e*/ 	.short	(.L_19 - .L_18)
.L_18:
        /*0050*/ 	.word	0x00000080
        /*0054*/ 	.word	0x00000001
        /*0058*/ 	.word	0x00000001


	//----- nvinfo : EIATTR_CRS_STACK_SIZE
	.align		4
.L_19:
        /*005c*/ 	.byte	0x04, 0x1e
        /*005e*/ 	.short	(.L_21 - .L_20)
.L_20:
        /*0060*/ 	.word	0x00000000


	//----- nvinfo : EIATTR_CBANK_PARAM_SIZE
	.align		4
.L_21:
        /*0064*/ 	.byte	0x03, 0x19
        /*0066*/ 	.short	0x0014


	//----- nvinfo : EIATTR_PARAM_CBANK
	.align		4
        /*0068*/ 	.byte	0x04, 0x0a
        /*006a*/ 	.short	(.L_23 - .L_22)
	.align		4
.L_22:
        /*006c*/ 	.word	index@(.nv.constant0.triton_poi_fused_view_4)
        /*0070*/ 	.short	0x0210
        /*0072*/ 	.short	0x0014


	//----- nvinfo : EIATTR_SW_WAR
	.align		4
.L_23:
        /*0074*/ 	.byte	0x04, 0x36
        /*0076*/ 	.short	(.L_25 - .L_24)
.L_24:
        /*0078*/ 	.word	0x00000008
.L_25:


//--------------------- .nv.callgraph             --------------------------
	.section	.nv.callgraph,"",@"SHT_CUDA_CALLGRAPH"
	.align	4
	.sectionentsize	8
	.align		4
        /*0000*/ 	.word	0x00000000
	.align		4
        /*0004*/ 	.word	0xffffffff
	.align		4
        /*0008*/ 	.word	0x00000000
	.align		4
        /*000c*/ 	.word	0xfffffffe
	.align		4
        /*0010*/ 	.word	0x00000000
	.align		4
        /*0014*/ 	.word	0xfffffffd
	.align		4
        /*0018*/ 	.word	0x00000000
	.align		4
        /*001c*/ 	.word	0xfffffffc


//--------------------- .text.triton_poi_fused_view_4 --------------------------
	.section	.text.triton_poi_fused_view_4,"ax",@progbits
	.align	128
        .global         triton_poi_fused_view_4
        .type           triton_poi_fused_view_4,@function
        .size           triton_poi_fused_view_4,(.L_x_3 - triton_poi_fused_view_4)
        .other          triton_poi_fused_view_4,@"STO_CUDA_ENTRY STV_DEFAULT"
triton_poi_fused_view_4:
.text.triton_poi_fused_view_4:
[----:B------:R-:W0:Y:S02]  /*0000*/  LDC R1, c[0x0][0x28] ;  /* 0x00000a00ff017b82 */ /* 0x000e240000000800 */
[----:B------:R-:W1:Y:S01]  /*0010*/  S2R R0, SR_TID.X ;  /* 0x0000000000007919 */ /* 0x000e620000002100 */
[----:B------:R-:W2:Y:S01]  /*0020*/  LDC.64 R4, c[0x0][0x218] ;  /* 0x00008600ff047b82 */ /* 0x000ea20000000a00 */
[----:B------:R-:W-:Y:S01]  /*0030*/  ULDC.64 UR4, c[0x0][0x208] ;  /* 0x0000820000047ab9 */ /* 0x000fe20000000a00 */
[----:B------:R-:W-:Y:S01]  /*0040*/  BSSY B0, `(.L_x_0) ;  /* 0x000000c000007945 */ /* 0x000fe20003800000 */
[----:B------:R-:W3:Y:S05]  /*0050*/  S2R R7, SR_CTAID.X ;  /* 0x0000000000077919 */ /* 0x000eea0000002500 */
[----:B------:R-:W4:Y:S01]  /*0060*/  LDC.64 R2, c[0x0][0x210] ;  /* 0x00008400ff027b82 */ /* 0x000f220000000a00 */
[----:B-1----:R-:W-:-:S04]  /*0070*/  LOP3.LUT R0, R0, 0x7f, RZ, 0xc0, !PT ;  /* 0x0000007f00007812 */ /* 0x002fc800078ec0ff */
[----:B---3--:R-:W-:-:S04]  /*0080*/  LEA R7, R7, R0, 0x7 ;  /* 0x0000000007077211 */ /* 0x008fc800078e38ff */
[C---:B------:R-:W-:Y:S01]  /*0090*/  ISETP.GE.AND P0, PT, R7.reuse, 0x800, PT ;  /* 0x000008000700780c */ /* 0x040fe20003f06270 */
[----:B--2---:R-:W-:Y:S01]  /*00a0*/  IMAD.WIDE R4, R7, 0x4, R4 ;  /* 0x0000000407047825 */ /* 0x004fe200078e0204 */
[----:B------:R-:W-:Y:S01]  /*00b0*/  IADD3 R9, R7, 0x1000, RZ ;  /* 0x0000100007097810 */ /* 0x000fe20007ffe0ff */
[----:B------:R-:W-:-:S04]  /*00c0*/  HFMA2.MMA R7, -RZ, RZ, 0, 0 ;  /* 0x00000000ff077435 */ /* 0x000fc800000001ff */
[----:B----4-:R-:W-:-:S06]  /*00d0*/  IMAD.WIDE R2, R9, 0x4, R2 ;  /* 0x0000000409027825 */ /* 0x010fcc00078e0202 */
[----:B------:R-:W-:Y:S05]  /*00e0*/  @P0 BRA `(.L_x_1) ;  /* 0x0000000000040947 */ /* 0x000fea0003800000 */
[----:B------:R1:W5:Y:S02]  /*00f0*/  LDG.E R7, desc[UR4][R2.64] ;  /* 0x0000000402077981 */ /* 0x000364000c1e1900 */
.L_x_1:
[----:B------:R-:W-:Y:S05]  /*0100*/  BSYNC B0 ;  /* 0x0000000000007941 */ /* 0x000fea0003800000 */
.L_x_0:
[----:B------:R-:W-:Y:S05]  /*0110*/  @P0 EXIT ;  /* 0x000000000000094d */ /* 0x000fea0003800000 */
[----:B-----5:R-:W-:Y:S01]  /*0120*/  STG.E desc[UR4][R4.64], R7 ;  /* 0x0000000704007986 */ /* 0x020fe2000c101904 */
[----:B------:R-:W-:Y:S05]  /*0130*/  EXIT ;  /* 0x000000000000794d */ /* 0x000fea0003800000 */
.L_x_2:
[----:B------:R-:W-:-:S00]  /*0140*/  BRA `(.L_x_2) ;  /* 0xfffffffc00fc7947 */ /* 0x000fc0000383ffff */
[----:B------:R-:W-:-:S00]  /*0150*/  NOP ;  /* 0x0000000000007918 */ /* 0x000fc00000000000 */
        /* <DEDUP_REMOVED lines=10> */
.L_x_3:


//--------------------- .nv.constant0.triton_poi_fused_view_4 --------------------------
	.section	.nv.constant0.triton_poi_fused_view_4,"a",@progbits
	.sectionflags	@""
	.align	4
.nv.constant0.triton_poi_fused_view_4:
	.zero		548
